//
// Generated by NVIDIA NVVM Compiler
//
// Compiler Build ID: CL-36424714
// Cuda compilation tools, release 13.0, V13.0.88
// Based on NVVM 20.0.0
//

.version 9.0
.target sm_100
.address_size 64

	// .globl	_Z10demoKernelv
.extern .func  (.param .b32 func_retval0) vprintf
(
	.param .b64 vprintf_param_0,
	.param .b64 vprintf_param_1
)
;
.global .align 1 .b8 $str[42] = {68, 101, 118, 105, 99, 101, 58, 32, 72, 101, 108, 108, 111, 32, 102, 114, 111, 109, 32, 116, 104, 114, 101, 97, 100, 32, 37, 100, 32, 111, 102, 32, 98, 108, 111, 99, 107, 32, 37, 100, 10};

.visible .entry _Z10demoKernelv()
{
	.local .align 8 .b8 	__local_depot0[8];
	.reg .b64 	%SP;
	.reg .b64 	%SPL;
	.reg .b32 	%r<5>;
	.reg .b64 	%rd<5>;

	mov.u64 	%SPL, __local_depot0;
	cvta.local.u64 	%SP, %SPL;
	add.u64 	%rd1, %SP, 0;
	add.u64 	%rd2, %SPL, 0;
	mov.u32 	%r1, %tid.x;
	mov.u32 	%r2, %ctaid.x;
	st.local.v2.u32 	[%rd2], {%r1, %r2};
	mov.u64 	%rd3, $str;
	cvta.global.u64 	%rd4, %rd3;
	{ // callseq 0, 0
	.param .b64 param0;
	st.param.b64 	[param0], %rd4;
	.param .b64 param1;
	st.param.b64 	[param1], %rd1;
	.param .b32 retval0;
	call.uni (retval0), 
	vprintf, 
	(
	param0, 
	param1
	);
	ld.param.b32 	%r3, [retval0];
	} // callseq 0
	ret;

}


// ===== COMPILED SASS (sm_100) =====

	.target	sm_100

	.elftype	@"ET_EXEC"


//--------------------- .note.nv.tkinfo           --------------------------
	.section	.note.nv.tkinfo,"",@"SHT_NOTE"
	.sectionflags	@"SHF_NOTE_NV_TKINFO"
	.tkinfo
        /*0018*/ 	.word	0x00000002
        /*0030*/ 	.string	""
        /*0030*/ 	.string	"ptxas"
        /*0030*/ 	.string	"Cuda compilation tools, release 13.0, V13.0.88"
        /*0030*/ 	.string	"Build cuda_13.0.r13.0/compiler.36424714_0"
        /*0030*/ 	.string	"-arch sm_100 -m 64 "



//--------------------- .note.nv.cuinfo           --------------------------
	.section	.note.nv.cuinfo,"",@"SHT_NOTE"
	.sectionflags	@"SHF_NOTE_NV_CUINFO"
        /*0018*/ 	.short	0x0002
        /*001a*/ 	.short	0x0064
        /*001c*/ 	.short	0x0082
	.zero		2


//--------------------- .nv.info                  --------------------------
	.section	.nv.info,"",@"SHT_CUDA_INFO"
	.align	4


	//----- nvinfo : EIATTR_REGCOUNT
	.align		4
        /*0000*/ 	.byte	0x04, 0x2f
        /*0002*/ 	.short	(.L_2 - .L_1)
	.align		4
.L_1:
        /*0004*/ 	.word	index@(_Z10demoKernelv)
        /*0008*/ 	.word	0x00000018


	//----- nvinfo : EIATTR_FRAME_SIZE
	.align		4
.L_2:
        /*000c*/ 	.byte	0x04, 0x11
        /*000e*/ 	.short	(.L_4 - .L_3)
	.align		4
.L_3:
        /*0010*/ 	.word	index@(_Z10demoKernelv)
        /*0014*/ 	.word	0x00000008


	//----- nvinfo : EIATTR_MIN_STACK_SIZE
	.align		4
.L_4:
        /*0018*/ 	.byte	0x04, 0x12
        /*001a*/ 	.short	(.L_6 - .L_5)
	.align		4
.L_5:
        /*001c*/ 	.word	index@(_Z10demoKernelv)
        /*0020*/ 	.word	0x00000008
.L_6:


//--------------------- .nv.compat                --------------------------
	.section	.nv.compat,"",@"SHT_CUDA_COMPAT_INFO"
	.align	4
        /*0000*/ 	.byte	0x02, 0x09, 0x00, 0x00, 0x02, 0x02, 0x01, 0x00, 0x02, 0x05, 0x05, 0x00, 0x03, 0x07, 0x01, 0x01
        /*0010*/ 	.byte	0x02, 0x03, 0x00, 0x00, 0x02, 0x06, 0x01, 0x00, 0x04, 0x0b, 0x08, 0x00, 0x09, 0x00, 0x00, 0x00
        /*0020*/ 	.byte	0x00, 0x00, 0x00, 0x00


//--------------------- .nv.info._Z10demoKernelv  --------------------------
	.section	.nv.info._Z10demoKernelv,"",@"SHT_CUDA_INFO"
	.sectionflags	@""
	.align	4


	//----- nvinfo : EIATTR_CUDA_API_VERSION
	.align		4
        /*0000*/ 	.byte	0x04, 0x37
        /*0002*/ 	.short	(.L_8 - .L_7)
.L_7:
        /*0004*/ 	.word	0x00000082


	//----- nvinfo : EIATTR_SPARSE_MMA_MASK
	.align		4
.L_8:
        /*0008*/ 	.byte	0x03, 0x50
        /*000a*/ 	.short	0x0000


	//----- nvinfo : EIATTR_MAXREG_COUNT
	.align		4
        /*000c*/ 	.byte	0x03, 0x1b
        /*000e*/ 	.short	0x00ff


	//----- nvinfo : EIATTR_EXTERNS
	.align		4
        /*0010*/ 	.byte	0x04, 0x0f
        /*0012*/ 	.short	(.L_10 - .L_9)


	//   ....[0]....
	.align		4
.L_9:
        /*0014*/ 	.word	index@(vprintf)


	//----- nvinfo : EIATTR_MERCURY_ISA_VERSION
	.align		4
.L_10:
        /*0018*/ 	.byte	0x03, 0x5f
        /*001a*/ 	.short	0x0101


	//----- nvinfo : EIATTR_VRC_CTA_INIT_COUNT
	.align		4
        /*001c*/ 	.byte	0x02, 0x4a
	.zero		1
	.zero		1


	//----- nvinfo : EIATTR_SYSCALL_OFFSETS
	.align		4
        /*0020*/ 	.byte	0x04, 0x46
        /*0022*/ 	.short	(.L_12 - .L_11)


	//   ....[0]....
.L_11:
        /*0024*/ 	.word	0x000000f0


	//----- nvinfo : EIATTR_EXIT_INSTR_OFFSETS
	.align		4
.L_12:
        /*0028*/ 	.byte	0x04, 0x1c
        /*002a*/ 	.short	(.L_14 - .L_13)


	//   ....[0]....
.L_13:
        /*002c*/ 	.word	0x00000100


	//----- nvinfo : EIATTR_SW_WAR
	.align		4
.L_14:
        /*0030*/ 	.byte	0x04, 0x36
        /*0032*/ 	.short	(.L_16 - .L_15)
.L_15:
        /*0034*/ 	.word	0x00000008
.L_16:


//--------------------- .nv.callgraph             --------------------------
	.section	.nv.callgraph,"",@"SHT_CUDA_CALLGRAPH"
	.align	4
	.sectionentsize	8
	.align		4
        /*0000*/ 	.word	0x00000000
	.align		4
        /*0004*/ 	.word	0xffffffff
	.align		4
        /*0008*/ 	.word	index@(_Z10demoKernelv)
	.align		4
        /*000c*/ 	.word	index@(vprintf)
	.align		4
        /*0010*/ 	.word	0x00000000
	.align		4
        /*0014*/ 	.word	0xfffffffe
	.align		4
        /*0018*/ 	.word	0x00000000
	.align		4
        /*001c*/ 	.word	0xfffffffd
	.align		4
        /*0020*/ 	.word	0x00000000
	.align		4
        /*0024*/ 	.word	0xfffffffc


//--------------------- .nv.constant4             --------------------------
	.section	.nv.constant4,"a",@progbits
	.align	8
	.align		8
.nv.constant4:
        /*0000*/ 	.dword	vprintf
	.align		8
        /*0008*/ 	.dword	$str


//--------------------- .text._Z10demoKernelv     --------------------------
	.section	.text._Z10demoKernelv,"ax",@progbits
	.align	128
        .global         _Z10demoKernelv
        .type           _Z10demoKernelv,@function
        .size           _Z10demoKernelv,(.L_x_2 - _Z10demoKernelv)
        .other          _Z10demoKernelv,@"STO_CUDA_ENTRY STV_DEFAULT"
_Z10demoKernelv:
.text._Z10demoKernelv:
[----:B------:R-:W0:Y:S01]  /*0000*/  LDC R1, c[0x0][0x37c] ;  /* 0x0000df00ff017b82 */ /* 0x000e220000000800 */
[----:B------:R-:W1:Y:S01]  /*0010*/  S2R R8, SR_TID.X ;  /* 0x0000000000087919 */ /* 0x000e620000002100 */
[----:B0-----:R-:W-:Y:S01]  /*0020*/  VIADD R1, R1, 0xfffffff8 ;  /* 0xfffffff801017836 */ /* 0x001fe20000000000 */
[----:B------:R-:W-:Y:S01]  /*0030*/  MOV R0, 0x0 ;  /* 0x0000000000007802 */ /* 0x000fe20000000f00 */
[----:B------:R-:W0:Y:S01]  /*0040*/  LDCU UR4, c[0x0][0x2f8] ;  /* 0x00005f00ff0477ac */ /* 0x000e220008000800 */
[----:B------:R-:W1:Y:S03]  /*0050*/  S2R R9, SR_CTAID.X ;  /* 0x0000000000097919 */ /* 0x000e660000002500 */
[----:B------:R2:W3:Y:S01]  /*0060*/  LDC.64 R2, c[0x4][R0] ;  /* 0x0100000000027b82 */ /* 0x0004e20000000a00 */
[----:B------:R-:W4:Y:S01]  /*0070*/  LDCU.64 UR6, c[0x4][0x8] ;  /* 0x01000100ff0677ac */ /* 0x000f220008000a00 */
[----:B------:R-:W5:Y:S01]  /*0080*/  LDCU UR5, c[0x0][0x2fc] ;  /* 0x00005f80ff0577ac */ /* 0x000f620008000800 */
[----:B0-----:R-:W-:Y:S01]  /*0090*/  IADD3 R6, P0, PT, R1, UR4, RZ ;  /* 0x0000000401067c10 */ /* 0x001fe2000ff1e0ff */
[----:B----4-:R-:W-:Y:S01]  /*00a0*/  IMAD.U32 R4, RZ, RZ, UR6 ;  /* 0x00000006ff047e24 */ /* 0x010fe2000f8e00ff */
[----:B------:R-:W-:-:S03]  /*00b0*/  MOV R5, UR7 ;  /* 0x0000000700057c02 */ /* 0x000fc60008000f00 */
[----:B-----5:R-:W-:Y:S01]  /*00c0*/  IMAD.X R7, RZ, RZ, UR5, P0 ;  /* 0x00000005ff077e24 */ /* 0x020fe200080e06ff */
[----:B-1----:R2:W-:Y:S07]  /*00d0*/  STL.64 [R1], R8 ;  /* 0x0000000801007387 */ /* 0x0025ee0000100a00 */
[----:B------:R-:W-:-:S07]  /*00e0*/  LEPC R20, `(.L_x_0) ;  /* 0x000000001014794e */ /* 0x000fce0000000000 */
[----:B--23--:R-:W-:Y:S05]  /*00f0*/  CALL.ABS.NOINC R2 ;  /* 0x0000000002007343 */ /* 0x00cfea0003c00000 */
.L_x_0:
[----:B------:R-:W-:Y:S05]  /*0100*/  EXIT ;  /* 0x000000000000794d */ /* 0x000fea0003800000 */
.L_x_1:
[----:B------:R-:W-:-:S00]  /*0110*/  BRA `(.L_x_1) ;  /* 0xfffffffc00fc7947 */ /* 0x000fc0000383ffff */
[----:B------:R-:W-:-:S00]  /*0120*/  NOP ;  /* 0x0000000000007918 */ /* 0x000fc00000000000 */
        /* <DEDUP_REMOVED lines=13> */
.L_x_2:


//--------------------- .nv.global.init           --------------------------
	.section	.nv.global.init,"aw",@progbits
.nv.global.init:
	.type		$str,@object
	.size		$str,(.L_0 - $str)
$str:
        /*0000*/ 	.byte	0x44, 0x65, 0x76, 0x69, 0x63, 0x65, 0x3a, 0x20, 0x48, 0x65, 0x6c, 0x6c, 0x6f, 0x20, 0x66, 0x72
        /*0010*/ 	.byte	0x6f, 0x6d, 0x20, 0x74, 0x68, 0x72, 0x65, 0x61, 0x64, 0x20, 0x25, 0x64, 0x20, 0x6f, 0x66, 0x20
        /*0020*/ 	.byte	0x62, 0x6c, 0x6f, 0x63, 0x6b, 0x20, 0x25, 0x64, 0x0a, 0x00
.L_0:


//--------------------- .nv.shared.reserved.0     --------------------------
	.section	.nv.shared.reserved.0,"aw",@nobits
	.weak		__nv_reservedSMEM_offset_0_alias
	.size		__nv_reservedSMEM_offset_0_alias, 0, 64
	.other		__nv_reservedSMEM_offset_0_alias,@"STO_CUDA_RESERVED_SHARED STV_DEFAULT"
__nv_reservedSMEM_offset_0_alias:
	.zero		0
	.zero		64


//--------------------- .nv.constant0._Z10demoKernelv --------------------------
	.section	.nv.constant0._Z10demoKernelv,"a",@progbits
	.sectionflags	@""
	.align	4
.nv.constant0._Z10demoKernelv:
	.zero		896


//--------------------- SYMBOLS --------------------------

	.type		.nv.reservedSmem.offset0,@object
	.size		.nv.reservedSmem.offset0,0x4
	.type		vprintf,@function
